//
// Generated by NVIDIA NVVM Compiler
//
// Compiler Build ID: CL-36424714
// Cuda compilation tools, release 13.0, V13.0.88
// Based on NVVM 20.0.0
//

.version 9.0
.target sm_100
.address_size 64

	// .globl	Sigmoid

.visible .entry Sigmoid(
	.param .u64 .ptr .align 1 Sigmoid_param_0,
	.param .u64 .ptr .align 1 Sigmoid_param_1
)
{
	.reg .b32 	%r<8>;
	.reg .b32 	%f<8>;
	.reg .b64 	%rd<8>;

	ld.param.u64 	%rd1, [Sigmoid_param_0];
	ld.param.u64 	%rd2, [Sigmoid_param_1];
	cvta.to.global.u64 	%rd3, %rd2;
	cvta.to.global.u64 	%rd4, %rd1;
	mov.u32 	%r1, %ctaid.x;
	mov.u32 	%r2, %ctaid.y;
	mov.u32 	%r3, %ctaid.z;
	mov.u32 	%r4, %nctaid.x;
	mov.u32 	%r5, %nctaid.y;
	mad.lo.s32 	%r6, %r3, %r4, %r2;
	mad.lo.s32 	%r7, %r6, %r5, %r1;
	mul.wide.u32 	%rd5, %r7, 4;
	add.s64 	%rd6, %rd4, %rd5;
	ld.global.f32 	%f1, [%rd6];
	add.s64 	%rd7, %rd3, %rd5;
	ld.global.f32 	%f2, [%rd7];
	add.f32 	%f3, %f1, %f2;
	mul.f32 	%f4, %f3, 0fBFB8AA3B;
	ex2.approx.f32 	%f5, %f4;
	add.f32 	%f6, %f5, 0f3F800000;
	rcp.rn.f32 	%f7, %f6;
	st.global.f32 	[%rd6], %f7;
	ret;

}
	// .globl	Forward
.visible .entry Forward(
	.param .u64 .ptr .align 1 Forward_param_0,
	.param .u64 .ptr .align 1 Forward_param_1,
	.param .u64 .ptr .align 1 Forward_param_2
)
{
	.reg .b32 	%r<19>;
	.reg .b32 	%f<5>;
	.reg .b64 	%rd<13>;

	ld.param.u64 	%rd1, [Forward_param_0];
	ld.param.u64 	%rd2, [Forward_param_1];
	ld.param.u64 	%rd3, [Forward_param_2];
	cvta.to.global.u64 	%rd4, %rd1;
	cvta.to.global.u64 	%rd5, %rd2;
	cvta.to.global.u64 	%rd6, %rd3;
	mov.u32 	%r1, %ctaid.x;
	mov.u32 	%r2, %ctaid.y;
	mov.u32 	%r3, %ctaid.z;
	mov.u32 	%r4, %nctaid.x;
	mov.u32 	%r5, %nctaid.y;
	mad.lo.s32 	%r6, %r3, %r4, %r2;
	mad.lo.s32 	%r7, %r6, %r5, %r1;
	mov.u32 	%r8, %tid.x;
	mov.u32 	%r9, %tid.y;
	mov.u32 	%r10, %tid.z;
	mov.u32 	%r11, %ntid.x;
	mov.u32 	%r12, %ntid.y;
	mad.lo.s32 	%r13, %r10, %r11, %r9;
	mad.lo.s32 	%r14, %r13, %r12, %r8;
	mul.lo.s32 	%r15, %r11, %r12;
	mov.u32 	%r16, %ntid.z;
	mul.lo.s32 	%r17, %r15, %r16;
	mad.lo.s32 	%r18, %r17, %r7, %r14;
	mul.wide.u32 	%rd7, %r14, 4;
	add.s64 	%rd8, %rd6, %rd7;
	ld.global.f32 	%f1, [%rd8];
	mul.wide.s32 	%rd9, %r18, 4;
	add.s64 	%rd10, %rd5, %rd9;
	ld.global.f32 	%f2, [%rd10];
	mul.f32 	%f3, %f1, %f2;
	mul.wide.u32 	%rd11, %r7, 4;
	add.s64 	%rd12, %rd4, %rd11;
	atom.global.add.f32 	%f4, [%rd12], %f3;
	ret;

}
	// .globl	Backprop
.visible .entry Backprop(
	.param .u64 .ptr .align 1 Backprop_param_0,
	.param .u64 .ptr .align 1 Backprop_param_1,
	.param .u64 .ptr .align 1 Backprop_param_2,
	.param .u64 .ptr .align 1 Backprop_param_3,
	.param .u64 .ptr .align 1 Backprop_param_4,
	.param .u64 .ptr .align 1 Backprop_param_5,
	.param .u64 .ptr .align 1 Backprop_param_6,
	.param .f32 Backprop_param_7,
	.param .f32 Backprop_param_8
)
{
	.reg .b32 	%r<19>;
	.reg .b32 	%f<26>;
	.reg .b64 	%rd<22>;

	ld.param.u64 	%rd1, [Backprop_param_1];
	ld.param.u64 	%rd2, [Backprop_param_2];
	ld.param.u64 	%rd3, [Backprop_param_3];
	ld.param.u64 	%rd4, [Backprop_param_4];
	ld.param.u64 	%rd5, [Backprop_param_5];
	ld.param.u64 	%rd6, [Backprop_param_6];
	ld.param.f32 	%f1, [Backprop_param_7];
	cvta.to.global.u64 	%rd7, %rd2;
	cvta.to.global.u64 	%rd8, %rd6;
	cvta.to.global.u64 	%rd9, %rd5;
	cvta.to.global.u64 	%rd10, %rd4;
	cvta.to.global.u64 	%rd11, %rd3;
	cvta.to.global.u64 	%rd12, %rd1;
	mov.u32 	%r1, %ntid.x;
	mov.u32 	%r2, %ntid.y;
	mul.lo.s32 	%r3, %r1, %r2;
	mov.u32 	%r4, %ntid.z;
	mul.lo.s32 	%r5, %r3, %r4;
	mov.u32 	%r6, %ctaid.x;
	mov.u32 	%r7, %ctaid.y;
	mov.u32 	%r8, %ctaid.z;
	mov.u32 	%r9, %nctaid.x;
	mov.u32 	%r10, %nctaid.y;
	mad.lo.s32 	%r11, %r8, %r9, %r7;
	mad.lo.s32 	%r12, %r11, %r10, %r6;
	mov.u32 	%r13, %tid.x;
	mov.u32 	%r14, %tid.y;
	mov.u32 	%r15, %tid.z;
	mad.lo.s32 	%r16, %r15, %r1, %r14;
	mad.lo.s32 	%r17, %r16, %r2, %r13;
	mad.lo.s32 	%r18, %r5, %r12, %r17;
	mul.wide.u32 	%rd13, %r18, 4;
	add.s64 	%rd14, %rd12, %rd13;
	ld.global.f32 	%f2, [%rd14];
	mul.wide.u32 	%rd15, %r17, 4;
	add.s64 	%rd16, %rd11, %rd15;
	ld.global.f32 	%f3, [%rd16];
	mov.f32 	%f4, 0f3F800000;
	sub.f32 	%f5, %f4, %f3;
	mul.f32 	%f6, %f3, %f5;
	mul.f32 	%f7, %f2, %f6;
	mul.wide.u32 	%rd17, %r12, 4;
	add.s64 	%rd18, %rd10, %rd17;
	ld.global.f32 	%f8, [%rd18];
	mul.f32 	%f9, %f8, %f7;
	add.s64 	%rd19, %rd9, %rd15;
	atom.global.add.f32 	%f10, [%rd19], %f9;
	ld.global.f32 	%f11, [%rd16];
	sub.f32 	%f12, %f4, %f11;
	mul.f32 	%f13, %f11, %f12;
	mul.f32 	%f14, %f1, %f13;
	fma.rn.f32 	%f15, %f1, %f13, %f14;
	ld.global.f32 	%f16, [%rd18];
	mul.f32 	%f17, %f16, %f15;
	add.s64 	%rd20, %rd8, %rd13;
	ld.global.f32 	%f18, [%rd20];
	mul.f32 	%f19, %f18, 0f3A83126F;
	mul.f32 	%f20, %f11, %f17;
	sub.f32 	%f21, %f19, %f20;
	st.global.f32 	[%rd20], %f21;
	ld.global.f32 	%f22, [%rd14];
	add.f32 	%f23, %f22, %f21;
	st.global.f32 	[%rd14], %f23;
	add.s64 	%rd21, %rd7, %rd17;
	ld.global.f32 	%f24, [%rd21];
	add.f32 	%f25, %f17, %f24;
	st.global.f32 	[%rd21], %f25;
	ret;

}
	// .globl	Clear
.visible .entry Clear(
	.param .u64 .ptr .align 1 Clear_param_0,
	.param .u64 .ptr .align 1 Clear_param_1
)
{
	.reg .b32 	%r<9>;
	.reg .b64 	%rd<8>;

	ld.param.u64 	%rd1, [Clear_param_0];
	ld.param.u64 	%rd2, [Clear_param_1];
	cvta.to.global.u64 	%rd3, %rd2;
	cvta.to.global.u64 	%rd4, %rd1;
	mov.u32 	%r1, %ctaid.x;
	mov.u32 	%r2, %ctaid.y;
	mov.u32 	%r3, %ctaid.z;
	mov.u32 	%r4, %nctaid.x;
	mov.u32 	%r5, %nctaid.y;
	mad.lo.s32 	%r6, %r3, %r4, %r2;
	mad.lo.s32 	%r7, %r6, %r5, %r1;
	mul.wide.u32 	%rd5, %r7, 4;
	add.s64 	%rd6, %rd4, %rd5;
	mov.b32 	%r8, 0;
	st.global.u32 	[%rd6], %r8;
	add.s64 	%rd7, %rd3, %rd5;
	st.global.u32 	[%rd7], %r8;
	ret;

}


// ===== COMPILED SASS (sm_100) =====

	.target	sm_100

	.elftype	@"ET_EXEC"


//--------------------- .note.nv.tkinfo           --------------------------
	.section	.note.nv.tkinfo,"",@"SHT_NOTE"
	.sectionflags	@"SHF_NOTE_NV_TKINFO"
	.tkinfo
        /*0018*/ 	.word	0x00000002
        /*0030*/ 	.string	""
        /*0030*/ 	.string	"ptxas"
        /*0030*/ 	.string	"Cuda compilation tools, release 13.0, V13.0.88"
        /*0030*/ 	.string	"Build cuda_13.0.r13.0/compiler.36424714_0"
        /*0030*/ 	.string	"-arch sm_100 -m 64 "



//--------------------- .note.nv.cuinfo           --------------------------
	.section	.note.nv.cuinfo,"",@"SHT_NOTE"
	.sectionflags	@"SHF_NOTE_NV_CUINFO"
        /*0018*/ 	.short	0x0002
        /*001a*/ 	.short	0x0064
        /*001c*/ 	.short	0x0082
	.zero		2


//--------------------- .nv.info                  --------------------------
	.section	.nv.info,"",@"SHT_CUDA_INFO"
	.align	4


	//----- nvinfo : EIATTR_REGCOUNT
	.align		4
        /*0000*/ 	.byte	0x04, 0x2f
        /*0002*/ 	.short	(.L_1 - .L_0)
	.align		4
.L_0:
        /*0004*/ 	.word	index@(Sigmoid)
        /*0008*/ 	.word	0x0000000f


	//----- nvinfo : EIATTR_FRAME_SIZE
	.align		4
.L_1:
        /*000c*/ 	.byte	0x04, 0x11
        /*000e*/ 	.short	(.L_3 - .L_2)
	.align		4
.L_2:
        /*0010*/ 	.word	index@($__internal_0_$__cuda_sm20_rcp_rn_f32_slowpath)
        /*0014*/ 	.word	0x00000000


	//----- nvinfo : EIATTR_FRAME_SIZE
	.align		4
.L_3:
        /*0018*/ 	.byte	0x04, 0x11
        /*001a*/ 	.short	(.L_5 - .L_4)
	.align		4
.L_4:
        /*001c*/ 	.word	index@(Sigmoid)
        /*0020*/ 	.word	0x00000000


	//----- nvinfo : EIATTR_REGCOUNT
	.align		4
.L_5:
        /*0024*/ 	.byte	0x04, 0x2f
        /*0026*/ 	.short	(.L_7 - .L_6)
	.align		4
.L_6:
        /*0028*/ 	.word	index@(Forward)
        /*002c*/ 	.word	0x00000010


	//----- nvinfo : EIATTR_FRAME_SIZE
	.align		4
.L_7:
        /*0030*/ 	.byte	0x04, 0x11
        /*0032*/ 	.short	(.L_9 - .L_8)
	.align		4
.L_8:
        /*0034*/ 	.word	index@(Forward)
        /*0038*/ 	.word	0x00000000


	//----- nvinfo : EIATTR_REGCOUNT
	.align		4
.L_9:
        /*003c*/ 	.byte	0x04, 0x2f
        /*003e*/ 	.short	(.L_11 - .L_10)
	.align		4
.L_10:
        /*0040*/ 	.word	index@(Backprop)
        /*0044*/ 	.word	0x00000014


	//----- nvinfo : EIATTR_FRAME_SIZE
	.align		4
.L_11:
        /*0048*/ 	.byte	0x04, 0x11
        /*004a*/ 	.short	(.L_13 - .L_12)
	.align		4
.L_12:
        /*004c*/ 	.word	index@(Backprop)
        /*0050*/ 	.word	0x00000000


	//----- nvinfo : EIATTR_REGCOUNT
	.align		4
.L_13:
        /*0054*/ 	.byte	0x04, 0x2f
        /*0056*/ 	.short	(.L_15 - .L_14)
	.align		4
.L_14:
        /*0058*/ 	.word	index@(Clear)
        /*005c*/ 	.word	0x0000000c


	//----- nvinfo : EIATTR_FRAME_SIZE
	.align		4
.L_15:
        /*0060*/ 	.byte	0x04, 0x11
        /*0062*/ 	.short	(.L_17 - .L_16)
	.align		4
.L_16:
        /*0064*/ 	.word	index@(Clear)
        /*0068*/ 	.word	0x00000000


	//----- nvinfo : EIATTR_MIN_STACK_SIZE
	.align		4
.L_17:
        /*006c*/ 	.byte	0x04, 0x12
        /*006e*/ 	.short	(.L_19 - .L_18)
	.align		4
.L_18:
        /*0070*/ 	.word	index@(Clear)
        /*0074*/ 	.word	0x00000000


	//----- nvinfo : EIATTR_MIN_STACK_SIZE
	.align		4
.L_19:
        /*0078*/ 	.byte	0x04, 0x12
        /*007a*/ 	.short	(.L_21 - .L_20)
	.align		4
.L_20:
        /*007c*/ 	.word	index@(Backprop)
        /*0080*/ 	.word	0x00000000


	//----- nvinfo : EIATTR_MIN_STACK_SIZE
	.align		4
.L_21:
        /*0084*/ 	.byte	0x04, 0x12
        /*0086*/ 	.short	(.L_23 - .L_22)
	.align		4
.L_22:
        /*0088*/ 	.word	index@(Forward)
        /*008c*/ 	.word	0x00000000


	//----- nvinfo : EIATTR_MIN_STACK_SIZE
	.align		4
.L_23:
        /*0090*/ 	.byte	0x04, 0x12
        /*0092*/ 	.short	(.L_25 - .L_24)
	.align		4
.L_24:
        /*0094*/ 	.word	index@(Sigmoid)
        /*0098*/ 	.word	0x00000000
.L_25:


//--------------------- .nv.compat                --------------------------
	.section	.nv.compat,"",@"SHT_CUDA_COMPAT_INFO"
	.align	4
        /*0000*/ 	.byte	0x02, 0x09, 0x00, 0x00, 0x02, 0x02, 0x01, 0x00, 0x02, 0x05, 0x05, 0x00, 0x03, 0x07, 0x01, 0x01
        /*0010*/ 	.byte	0x02, 0x03, 0x00, 0x00, 0x02, 0x06, 0x01, 0x00, 0x04, 0x0b, 0x08, 0x00, 0x01, 0x00, 0x00, 0x00
        /*0020*/ 	.byte	0x00, 0x00, 0x00, 0x00


//--------------------- .nv.info.Clear            --------------------------
	.section	.nv.info.Clear,"",@"SHT_CUDA_INFO"
	.sectionflags	@""
	.align	4


	//----- nvinfo : EIATTR_CUDA_API_VERSION
	.align		4
        /*0000*/ 	.byte	0x04, 0x37
        /*0002*/ 	.short	(.L_27 - .L_26)
.L_26:
        /*0004*/ 	.word	0x00000082


	//----- nvinfo : EIATTR_KPARAM_INFO
	.align		4
.L_27:
        /*0008*/ 	.byte	0x04, 0x17
        /*000a*/ 	.short	(.L_29 - .L_28)
.L_28:
        /*000c*/ 	.word	0x00000000
        /*0010*/ 	.short	0x0001
        /*0012*/ 	.short	0x0008
        /*0014*/ 	.byte	0x00, 0xf5, 0x21, 0x00


	//----- nvinfo : EIATTR_KPARAM_INFO
	.align		4
.L_29:
        /*0018*/ 	.byte	0x04, 0x17
        /*001a*/ 	.short	(.L_31 - .L_30)
.L_30:
        /*001c*/ 	.word	0x00000000
        /*0020*/ 	.short	0x0000
        /*0022*/ 	.short	0x0000
        /*0024*/ 	.byte	0x00, 0xf5, 0x21, 0x00


	//----- nvinfo : EIATTR_SPARSE_MMA_MASK
	.align		4
.L_31:
        /*0028*/ 	.byte	0x03, 0x50
        /*002a*/ 	.short	0x0000


	//----- nvinfo : EIATTR_MAXREG_COUNT
	.align		4
        /*002c*/ 	.byte	0x03, 0x1b
        /*002e*/ 	.short	0x00ff


	//----- nvinfo : EIATTR_MERCURY_ISA_VERSION
	.align		4
        /*0030*/ 	.byte	0x03, 0x5f
        /*0032*/ 	.short	0x0101


	//----- nvinfo : EIATTR_VRC_CTA_INIT_COUNT
	.align		4
        /*0034*/ 	.byte	0x02, 0x4a
	.zero		1
	.zero		1


	//----- nvinfo : EIATTR_EXIT_INSTR_OFFSETS
	.align		4
        /*0038*/ 	.byte	0x04, 0x1c
        /*003a*/ 	.short	(.L_33 - .L_32)


	//   ....[0]....
.L_32:
        /*003c*/ 	.word	0x000000f0


	//----- nvinfo : EIATTR_CBANK_PARAM_SIZE
	.align		4
.L_33:
        /*0040*/ 	.byte	0x03, 0x19
        /*0042*/ 	.short	0x0010


	//----- nvinfo : EIATTR_PARAM_CBANK
	.align		4
        /*0044*/ 	.byte	0x04, 0x0a
        /*0046*/ 	.short	(.L_35 - .L_34)
	.align		4
.L_34:
        /*0048*/ 	.word	index@(.nv.constant0.Clear)
        /*004c*/ 	.short	0x0380
        /*004e*/ 	.short	0x0010


	//----- nvinfo : EIATTR_SW_WAR
	.align		4
.L_35:
        /*0050*/ 	.byte	0x04, 0x36
        /*0052*/ 	.short	(.L_37 - .L_36)
.L_36:
        /*0054*/ 	.word	0x00000008
.L_37:


//--------------------- .nv.info.Backprop         --------------------------
	.section	.nv.info.Backprop,"",@"SHT_CUDA_INFO"
	.sectionflags	@""
	.align	4


	//----- nvinfo : EIATTR_CUDA_API_VERSION
	.align		4
        /*0000*/ 	.byte	0x04, 0x37
        /*0002*/ 	.short	(.L_39 - .L_38)
.L_38:
        /*0004*/ 	.word	0x00000082


	//----- nvinfo : EIATTR_KPARAM_INFO
	.align		4
.L_39:
        /*0008*/ 	.byte	0x04, 0x17
        /*000a*/ 	.short	(.L_41 - .L_40)
.L_40:
        /*000c*/ 	.word	0x00000000
        /*0010*/ 	.short	0x0008
        /*0012*/ 	.short	0x003c
        /*0014*/ 	.byte	0x00, 0xf0, 0x11, 0x00


	//----- nvinfo : EIATTR_KPARAM_INFO
	.align		4
.L_41:
        /*0018*/ 	.byte	0x04, 0x17
        /*001a*/ 	.short	(.L_43 - .L_42)
.L_42:
        /*001c*/ 	.word	0x00000000
        /*0020*/ 	.short	0x0007
        /*0022*/ 	.short	0x0038
        /*0024*/ 	.byte	0x00, 0xf0, 0x11, 0x00


	//----- nvinfo : EIATTR_KPARAM_INFO
	.align		4
.L_43:
        /*0028*/ 	.byte	0x04, 0x17
        /*002a*/ 	.short	(.L_45 - .L_44)
.L_44:
        /*002c*/ 	.word	0x00000000
        /*0030*/ 	.short	0x0006
        /*0032*/ 	.short	0x0030
        /*0034*/ 	.byte	0x00, 0xf5, 0x21, 0x00


	//----- nvinfo : EIATTR_KPARAM_INFO
	.align		4
.L_45:
        /*0038*/ 	.byte	0x04, 0x17
        /*003a*/ 	.short	(.L_47 - .L_46)
.L_46:
        /*003c*/ 	.word	0x00000000
        /*0040*/ 	.short	0x0005
        /*0042*/ 	.short	0x0028
        /*0044*/ 	.byte	0x00, 0xf5, 0x21, 0x00


	//----- nvinfo : EIATTR_KPARAM_INFO
	.align		4
.L_47:
        /*0048*/ 	.byte	0x04, 0x17
        /*004a*/ 	.short	(.L_49 - .L_48)
.L_48:
        /*004c*/ 	.word	0x00000000
        /*0050*/ 	.short	0x0004
        /*0052*/ 	.short	0x0020
        /*0054*/ 	.byte	0x00, 0xf5, 0x21, 0x00


	//----- nvinfo : EIATTR_KPARAM_INFO
	.align		4
.L_49:
        /*0058*/ 	.byte	0x04, 0x17
        /*005a*/ 	.short	(.L_51 - .L_50)
.L_50:
        /*005c*/ 	.word	0x00000000
        /*0060*/ 	.short	0x0003
        /*0062*/ 	.short	0x0018
        /*0064*/ 	.byte	0x00, 0xf5, 0x21, 0x00


	//----- nvinfo : EIATTR_KPARAM_INFO
	.align		4
.L_51:
        /*0068*/ 	.byte	0x04, 0x17
        /*006a*/ 	.short	(.L_53 - .L_52)
.L_52:
        /*006c*/ 	.word	0x00000000
        /*0070*/ 	.short	0x0002
        /*0072*/ 	.short	0x0010
        /*0074*/ 	.byte	0x00, 0xf5, 0x21, 0x00


	//----- nvinfo : EIATTR_KPARAM_INFO
	.align		4
.L_53:
        /*0078*/ 	.byte	0x04, 0x17
        /*007a*/ 	.short	(.L_55 - .L_54)
.L_54:
        /*007c*/ 	.word	0x00000000
        /*0080*/ 	.short	0x0001
        /*0082*/ 	.short	0x0008
        /*0084*/ 	.byte	0x00, 0xf5, 0x21, 0x00


	//----- nvinfo : EIATTR_KPARAM_INFO
	.align		4
.L_55:
        /*0088*/ 	.byte	0x04, 0x17
        /*008a*/ 	.short	(.L_57 - .L_56)
.L_56:
        /*008c*/ 	.word	0x00000000
        /*0090*/ 	.short	0x0000
        /*0092*/ 	.short	0x0000
        /*0094*/ 	.byte	0x00, 0xf5, 0x21, 0x00


	//----- nvinfo : EIATTR_SPARSE_MMA_MASK
	.align		4
.L_57:
        /*0098*/ 	.byte	0x03, 0x50
        /*009a*/ 	.short	0x0000


	//----- nvinfo : EIATTR_MAXREG_COUNT
	.align		4
        /*009c*/ 	.byte	0x03, 0x1b
        /*009e*/ 	.short	0x00ff


	//----- nvinfo : EIATTR_MERCURY_ISA_VERSION
	.align		4
        /*00a0*/ 	.byte	0x03, 0x5f
        /*00a2*/ 	.short	0x0101


	//----- nvinfo : EIATTR_VRC_CTA_INIT_COUNT
	.align		4
        /*00a4*/ 	.byte	0x02, 0x4a
	.zero		1
	.zero		1


	//----- nvinfo : EIATTR_EXIT_INSTR_OFFSETS
	.align		4
        /*00a8*/ 	.byte	0x04, 0x1c
        /*00aa*/ 	.short	(.L_59 - .L_58)


	//   ....[0]....
.L_58:
        /*00ac*/ 	.word	0x000003a0


	//----- nvinfo : EIATTR_CBANK_PARAM_SIZE
	.align		4
.L_59:
        /*00b0*/ 	.byte	0x03, 0x19
        /*00b2*/ 	.short	0x0040


	//----- nvinfo : EIATTR_PARAM_CBANK
	.align		4
        /*00b4*/ 	.byte	0x04, 0x0a
        /*00b6*/ 	.short	(.L_61 - .L_60)
	.align		4
.L_60:
        /*00b8*/ 	.word	index@(.nv.constant0.Backprop)
        /*00bc*/ 	.short	0x0380
        /*00be*/ 	.short	0x0040


	//----- nvinfo : EIATTR_SW_WAR
	.align		4
.L_61:
        /*00c0*/ 	.byte	0x04, 0x36
        /*00c2*/ 	.short	(.L_63 - .L_62)
.L_62:
        /*00c4*/ 	.word	0x00000008
.L_63:


//--------------------- .nv.info.Forward          --------------------------
	.section	.nv.info.Forward,"",@"SHT_CUDA_INFO"
	.sectionflags	@""
	.align	4


	//----- nvinfo : EIATTR_CUDA_API_VERSION
	.align		4
        /*0000*/ 	.byte	0x04, 0x37
        /*0002*/ 	.short	(.L_65 - .L_64)
.L_64:
        /*0004*/ 	.word	0x00000082


	//----- nvinfo : EIATTR_KPARAM_INFO
	.align		4
.L_65:
        /*0008*/ 	.byte	0x04, 0x17
        /*000a*/ 	.short	(.L_67 - .L_66)
.L_66:
        /*000c*/ 	.word	0x00000000
        /*0010*/ 	.short	0x0002
        /*0012*/ 	.short	0x0010
        /*0014*/ 	.byte	0x00, 0xf5, 0x21, 0x00


	//----- nvinfo : EIATTR_KPARAM_INFO
	.align		4
.L_67:
        /*0018*/ 	.byte	0x04, 0x17
        /*001a*/ 	.short	(.L_69 - .L_68)
.L_68:
        /*001c*/ 	.word	0x00000000
        /*0020*/ 	.short	0x0001
        /*0022*/ 	.short	0x0008
        /*0024*/ 	.byte	0x00, 0xf5, 0x21, 0x00


	//----- nvinfo : EIATTR_KPARAM_INFO
	.align		4
.L_69:
        /*0028*/ 	.byte	0x04, 0x17
        /*002a*/ 	.short	(.L_71 - .L_70)
.L_70:
        /*002c*/ 	.word	0x00000000
        /*0030*/ 	.short	0x0000
        /*0032*/ 	.short	0x0000
        /*0034*/ 	.byte	0x00, 0xf5, 0x21, 0x00


	//----- nvinfo : EIATTR_SPARSE_MMA_MASK
	.align		4
.L_71:
        /*0038*/ 	.byte	0x03, 0x50
        /*003a*/ 	.short	0x0000


	//----- nvinfo : EIATTR_MAXREG_COUNT
	.align		4
        /*003c*/ 	.byte	0x03, 0x1b
        /*003e*/ 	.short	0x00ff


	//----- nvinfo : EIATTR_MERCURY_ISA_VERSION
	.align		4
        /*0040*/ 	.byte	0x03, 0x5f
        /*0042*/ 	.short	0x0101


	//----- nvinfo : EIATTR_VRC_CTA_INIT_COUNT
	.align		4
        /*0044*/ 	.byte	0x02, 0x4a
	.zero		1
	.zero		1


	//----- nvinfo : EIATTR_EXIT_INSTR_OFFSETS
	.align		4
        /*0048*/ 	.byte	0x04, 0x1c
        /*004a*/ 	.short	(.L_73 - .L_72)


	//   ....[0]....
.L_72:
        /*004c*/ 	.word	0x000001e0


	//----- nvinfo : EIATTR_CBANK_PARAM_SIZE
	.align		4
.L_73:
        /*0050*/ 	.byte	0x03, 0x19
        /*0052*/ 	.short	0x0018


	//----- nvinfo : EIATTR_PARAM_CBANK
	.align		4
        /*0054*/ 	.byte	0x04, 0x0a
        /*0056*/ 	.short	(.L_75 - .L_74)
	.align		4
.L_74:
        /*0058*/ 	.word	index@(.nv.constant0.Forward)
        /*005c*/ 	.short	0x0380
        /*005e*/ 	.short	0x0018


	//----- nvinfo : EIATTR_SW_WAR
	.align		4
.L_75:
        /*0060*/ 	.byte	0x04, 0x36
        /*0062*/ 	.short	(.L_77 - .L_76)
.L_76:
        /*0064*/ 	.word	0x00000008
.L_77:


//--------------------- .nv.info.Sigmoid          --------------------------
	.section	.nv.info.Sigmoid,"",@"SHT_CUDA_INFO"
	.sectionflags	@""
	.align	4


	//----- nvinfo : EIATTR_CUDA_API_VERSION
	.align		4
        /*0000*/ 	.byte	0x04, 0x37
        /*0002*/ 	.short	(.L_79 - .L_78)
.L_78:
        /*0004*/ 	.word	0x00000082


	//----- nvinfo : EIATTR_KPARAM_INFO
	.align		4
.L_79:
        /*0008*/ 	.byte	0x04, 0x17
        /*000a*/ 	.short	(.L_81 - .L_80)
.L_80:
        /*000c*/ 	.word	0x00000000
        /*0010*/ 	.short	0x0001
        /*0012*/ 	.short	0x0008
        /*0014*/ 	.byte	0x00, 0xf5, 0x21, 0x00


	//----- nvinfo : EIATTR_KPARAM_INFO
	.align		4
.L_81:
        /*0018*/ 	.byte	0x04, 0x17
        /*001a*/ 	.short	(.L_83 - .L_82)
.L_82:
        /*001c*/ 	.word	0x00000000
        /*0020*/ 	.short	0x0000
        /*0022*/ 	.short	0x0000
        /*0024*/ 	.byte	0x00, 0xf5, 0x21, 0x00


	//----- nvinfo : EIATTR_SPARSE_MMA_MASK
	.align		4
.L_83:
        /*0028*/ 	.byte	0x03, 0x50
        /*002a*/ 	.short	0x0000


	//----- nvinfo : EIATTR_MAXREG_COUNT
	.align		4
        /*002c*/ 	.byte	0x03, 0x1b
        /*002e*/ 	.short	0x00ff


	//----- nvinfo : EIATTR_MERCURY_ISA_VERSION
	.align		4
        /*0030*/ 	.byte	0x03, 0x5f
        /*0032*/ 	.short	0x0101


	//----- nvinfo : EIATTR_VRC_CTA_INIT_COUNT
	.align		4
        /*0034*/ 	.byte	0x02, 0x4a
	.zero		1
	.zero		1


	//----- nvinfo : EIATTR_EXIT_INSTR_OFFSETS
	.align		4
        /*0038*/ 	.byte	0x04, 0x1c
        /*003a*/ 	.short	(.L_85 - .L_84)


	//   ....[0]....
.L_84:
        /*003c*/ 	.word	0x00000230


	//----- nvinfo : EIATTR_CRS_STACK_SIZE
	.align		4
.L_85:
        /*0040*/ 	.byte	0x04, 0x1e
        /*0042*/ 	.short	(.L_87 - .L_86)
.L_86:
        /*0044*/ 	.word	0x00000000


	//----- nvinfo : EIATTR_CBANK_PARAM_SIZE
	.align		4
.L_87:
        /*0048*/ 	.byte	0x03, 0x19
        /*004a*/ 	.short	0x0010


	//----- nvinfo : EIATTR_PARAM_CBANK
	.align		4
        /*004c*/ 	.byte	0x04, 0x0a
        /*004e*/ 	.short	(.L_89 - .L_88)
	.align		4
.L_88:
        /*0050*/ 	.word	index@(.nv.constant0.Sigmoid)
        /*0054*/ 	.short	0x0380
        /*0056*/ 	.short	0x0010


	//----- nvinfo : EIATTR_SW_WAR
	.align		4
.L_89:
        /*0058*/ 	.byte	0x04, 0x36
        /*005a*/ 	.short	(.L_91 - .L_90)
.L_90:
        /*005c*/ 	.word	0x00000008
.L_91:


//--------------------- .nv.callgraph             --------------------------
	.section	.nv.callgraph,"",@"SHT_CUDA_CALLGRAPH"
	.align	4
	.sectionentsize	8
	.align		4
        /*0000*/ 	.word	0x00000000
	.align		4
        /*0004*/ 	.word	0xffffffff
	.align		4
        /*0008*/ 	.word	0x00000000
	.align		4
        /*000c*/ 	.word	0xfffffffe
	.align		4
        /*0010*/ 	.word	0x00000000
	.align		4
        /*0014*/ 	.word	0xfffffffd
	.align		4
        /*0018*/ 	.word	0x00000000
	.align		4
        /*001c*/ 	.word	0xfffffffc


//--------------------- .text.Clear               --------------------------
	.section	.text.Clear,"ax",@progbits
	.align	128
        .global         Clear
        .type           Clear,@function
        .size           Clear,(.L_x_10 - Clear)
        .other          Clear,@"STO_CUDA_ENTRY STV_DEFAULT"
Clear:
.text.Clear:
[----:B------:R-:W-:Y:S01]  /*0000*/  LDC R1, c[0x0][0x37c] ;  /* 0x0000df00ff017b82 */ /* 0x000fe20000000800 */
[----:B------:R-:W0:Y:S07]  /*0010*/  S2R R0, SR_CTAID.Z ;  /* 0x0000000000007919 */ /* 0x000e2e0000002700 */
[----:B------:R-:W0:Y:S01]  /*0020*/  S2UR UR7, SR_CTAID.Y ;  /* 0x00000000000779c3 */ /* 0x000e220000002600 */
[----:B------:R-:W1:Y:S07]  /*0030*/  LDCU.64 UR4, c[0x0][0x358] ;  /* 0x00006b00ff0477ac */ /* 0x000e6e0008000a00 */
[----:B------:R-:W0:Y:S08]  /*0040*/  LDC R7, c[0x0][0x370] ;  /* 0x0000dc00ff077b82 */ /* 0x000e300000000800 */
[----:B------:R-:W2:Y:S08]  /*0050*/  S2UR UR6, SR_CTAID.X ;  /* 0x00000000000679c3 */ /* 0x000eb00000002500 */
[----:B------:R-:W2:Y:S08]  /*0060*/  LDC R9, c[0x0][0x374] ;  /* 0x0000dd00ff097b82 */ /* 0x000eb00000000800 */
[----:B------:R-:W3:Y:S01]  /*0070*/  LDC.64 R2, c[0x0][0x380] ;  /* 0x0000e000ff027b82 */ /* 0x000ee20000000a00 */
[----:B0-----:R-:W-:-:S07]  /*0080*/  IMAD R0, R0, R7, UR7 ;  /* 0x0000000700007e24 */ /* 0x001fce000f8e0207 */
[----:B------:R-:W0:Y:S01]  /*0090*/  LDC.64 R4, c[0x0][0x388] ;  /* 0x0000e200ff047b82 */ /* 0x000e220000000a00 */
[----:B--2---:R-:W-:-:S04]  /*00a0*/  IMAD R7, R0, R9, UR6 ;  /* 0x0000000600077e24 */ /* 0x004fc8000f8e0209 */
[----:B---3--:R-:W-:-:S05]  /*00b0*/  IMAD.WIDE.U32 R2, R7, 0x4, R2 ;  /* 0x0000000407027825 */ /* 0x008fca00078e0002 */
[----:B-1----:R-:W-:Y:S01]  /*00c0*/  STG.E desc[UR4][R2.64], RZ ;  /* 0x000000ff02007986 */ /* 0x002fe2000c101904 */
[----:B0-----:R-:W-:-:S05]  /*00d0*/  IMAD.WIDE.U32 R4, R7, 0x4, R4 ;  /* 0x0000000407047825 */ /* 0x001fca00078e0004 */
[----:B------:R-:W-:Y:S01]  /*00e0*/  STG.E desc[UR4][R4.64], RZ ;  /* 0x000000ff04007986 */ /* 0x000fe2000c101904 */
[----:B------:R-:W-:Y:S05]  /*00f0*/  EXIT ;  /* 0x000000000000794d */ /* 0x000fea0003800000 */
.L_x_0:
[----:B------:R-:W-:-:S00]  /*0100*/  BRA `(.L_x_0) ;  /* 0xfffffffc00fc7947 */ /* 0x000fc0000383ffff */
[----:B------:R-:W-:-:S00]  /*0110*/  NOP ;  /* 0x0000000000007918 */ /* 0x000fc00000000000 */
        /* <DEDUP_REMOVED lines=14> */
.L_x_10:


//--------------------- .text.Backprop            --------------------------
	.section	.text.Backprop,"ax",@progbits
	.align	128
        .global         Backprop
        .type           Backprop,@function
        .size           Backprop,(.L_x_11 - Backprop)
        .other          Backprop,@"STO_CUDA_ENTRY STV_DEFAULT"
Backprop:
.text.Backprop:
[----:B------:R-:W-:Y:S01]  /*0000*/  LDC R1, c[0x0][0x37c] ;  /* 0x0000df00ff017b82 */ /* 0x000fe20000000800 */
[----:B------:R-:W0:Y:S01]  /*0010*/  S2R R8, SR_TID.Y ;  /* 0x0000000000087919 */ /* 0x000e220000002200 */
[----:B------:R-:W0:Y:S06]  /*0020*/  LDCU UR4, c[0x0][0x360] ;  /* 0x00006c00ff0477ac */ /* 0x000e2c0008000800 */
[----:B------:R-:W1:Y:S01]  /*0030*/  S2UR UR10, SR_CTAID.Y ;  /* 0x00000000000a79c3 */ /* 0x000e620000002600 */
[----:B------:R-:W0:Y:S01]  /*0040*/  S2R R15, SR_TID.Z ;  /* 0x00000000000f7919 */ /* 0x000e220000002300 */
[----:B------:R-:W2:Y:S01]  /*0050*/  LDCU UR8, c[0x0][0x364] ;  /* 0x00006c80ff0877ac */ /* 0x000ea20008000800 */
[----:B------:R-:W1:Y:S01]  /*0060*/  S2R R0, SR_CTAID.Z ;  /* 0x0000000000007919 */ /* 0x000e620000002700 */
[----:B------:R-:W3:Y:S04]  /*0070*/  LDCU UR5, c[0x0][0x368] ;  /* 0x00006d00ff0577ac */ /* 0x000ee80008000800 */
[----:B------:R-:W1:Y:S01]  /*0080*/  LDC R9, c[0x0][0x370] ;  /* 0x0000dc00ff097b82 */ /* 0x000e620000000800 */
[----:B------:R-:W4:Y:S01]  /*0090*/  S2R R11, SR_TID.X ;  /* 0x00000000000b7919 */ /* 0x000f220000002100 */
[----:B------:R-:W5:Y:S06]  /*00a0*/  LDCU.64 UR6, c[0x0][0x358] ;  /* 0x00006b00ff0677ac */ /* 0x000f6c0008000a00 */
[----:B------:R-:W5:Y:S08]  /*00b0*/  S2UR UR9, SR_CTAID.X ;  /* 0x00000000000979c3 */ /* 0x000f700000002500 */
[----:B------:R-:W5:Y:S08]  /*00c0*/  LDC R13, c[0x0][0x374] ;  /* 0x0000dd00ff0d7b82 */ /* 0x000f700000000800 */
[----:B------:R-:W5:Y:S01]  /*00d0*/  LDC.64 R4, c[0x0][0x398] ;  /* 0x0000e600ff047b82 */ /* 0x000f620000000a00 */
[----:B0-----:R-:W-:Y:S01]  /*00e0*/  IMAD R8, R15, UR4, R8 ;  /* 0x000000040f087c24 */ /* 0x001fe2000f8e0208 */
[----:B--2---:R-:W-:Y:S01]  /*00f0*/  UIMAD UR4, UR4, UR8, URZ ;  /* 0x00000008040472a4 */ /* 0x004fe2000f8e02ff */
[----:B-1----:R-:W-:-:S03]  /*0100*/  IMAD R0, R0, R9, UR10 ;  /* 0x0000000a00007e24 */ /* 0x002fc6000f8e0209 */
[----:B---3--:R-:W-:Y:S02]  /*0110*/  UIMAD UR4, UR4, UR5, URZ ;  /* 0x00000005040472a4 */ /* 0x008fe4000f8e02ff */
[----:B------:R-:W0:Y:S01]  /*0120*/  LDC.64 R2, c[0x0][0x388] ;  /* 0x0000e200ff027b82 */ /* 0x000e220000000a00 */
[----:B----4-:R-:W-:-:S07]  /*0130*/  IMAD R11, R8, UR8, R11 ;  /* 0x00000008080b7c24 */ /* 0x010fce000f8e020b */
[----:B------:R-:W1:Y:S01]  /*0140*/  LDC.64 R6, c[0x0][0x3a0] ;  /* 0x0000e800ff067b82 */ /* 0x000e620000000a00 */
[----:B-----5:R-:W-:-:S04]  /*0150*/  IMAD R0, R0, R13, UR9 ;  /* 0x0000000900007e24 */ /* 0x020fc8000f8e020d */
[----:B------:R-:W-:Y:S01]  /*0160*/  IMAD R13, R0, UR4, R11 ;  /* 0x00000004000d7c24 */ /* 0x000fe2000f8e020b */
[----:B------:R-:W2:Y:S01]  /*0170*/  LDCU UR4, c[0x0][0x3b8] ;  /* 0x00007700ff0477ac */ /* 0x000ea20008000800 */
[----:B------:R-:W-:Y:S01]  /*0180*/  IMAD.WIDE.U32 R4, R11, 0x4, R4 ;  /* 0x000000040b047825 */ /* 0x000fe200078e0004 */
[----:B------:R-:W3:Y:S04]  /*0190*/  LDC.64 R8, c[0x0][0x3a8] ;  /* 0x0000ea00ff087b82 */ /* 0x000ee80000000a00 */
[----:B------:R-:W4:Y:S01]  /*01a0*/  LDG.E R12, desc[UR6][R4.64] ;  /* 0x00000006040c7981 */ /* 0x000f22000c1e1900 */
[----:B0-----:R-:W-:-:S05]  /*01b0*/  IMAD.WIDE.U32 R2, R13, 0x4, R2 ;  /* 0x000000040d027825 */ /* 0x001fca00078e0002 */
[----:B------:R-:W5:Y:S01]  /*01c0*/  LDG.E R10, desc[UR6][R2.64] ;  /* 0x00000006020a7981 */ /* 0x000f62000c1e1900 */
[----:B-1----:R-:W-:-:S05]  /*01d0*/  IMAD.WIDE.U32 R6, R0, 0x4, R6 ;  /* 0x0000000400067825 */ /* 0x002fca00078e0006 */
[----:B------:R-:W2:Y:S01]  /*01e0*/  LDG.E R17, desc[UR6][R6.64] ;  /* 0x0000000606117981 */ /* 0x000ea2000c1e1900 */
[----:B---3--:R-:W-:-:S04]  /*01f0*/  IMAD.WIDE.U32 R8, R11, 0x4, R8 ;  /* 0x000000040b087825 */ /* 0x008fc800078e0008 */
[----:B----4-:R-:W-:-:S04]  /*0200*/  FADD R15, -R12, 1 ;  /* 0x3f8000000c0f7421 */ /* 0x010fc80000000100 */
[----:B------:R-:W-:-:S04]  /*0210*/  FMUL R15, R12, R15 ;  /* 0x0000000f0c0f7220 */ /* 0x000fc80000400000 */
[----:B-----5:R-:W-:-:S04]  /*0220*/  FMUL R10, R10, R15 ;  /* 0x0000000f0a0a7220 */ /* 0x020fc80000400000 */
[----:B--2---:R-:W-:Y:S02]  /*0230*/  FMUL R17, R10, R17 ;  /* 0x000000110a117220 */ /* 0x004fe40000400000 */
[----:B------:R-:W0:Y:S03]  /*0240*/  LDC.64 R10, c[0x0][0x3b0] ;  /* 0x0000ec00ff0a7b82 */ /* 0x000e260000000a00 */
[----:B------:R1:W-:Y:S04]  /*0250*/  REDG.E.ADD.F32.FTZ.RN.STRONG.GPU desc[UR6][R8.64], R17 ;  /* 0x00000011080079a6 */ /* 0x0003e8000c12f306 */
[----:B------:R-:W2:Y:S04]  /*0260*/  LDG.E R4, desc[UR6][R4.64] ;  /* 0x0000000604047981 */ /* 0x000ea8000c1e1900 */
[----:B------:R-:W3:Y:S01]  /*0270*/  LDG.E R15, desc[UR6][R6.64] ;  /* 0x00000006060f7981 */ /* 0x000ee2000c1e1900 */
[----:B0-----:R-:W-:-:S05]  /*0280*/  IMAD.WIDE.U32 R10, R13, 0x4, R10 ;  /* 0x000000040d0a7825 */ /* 0x001fca00078e000a */
[----:B------:R-:W4:Y:S01]  /*0290*/  LDG.E R14, desc[UR6][R10.64] ;  /* 0x000000060a0e7981 */ /* 0x000f22000c1e1900 */
[----:B--2---:R-:W-:-:S04]  /*02a0*/  FADD R13, -R4, 1 ;  /* 0x3f800000040d7421 */ /* 0x004fc80000000100 */
[----:B------:R-:W-:-:S04]  /*02b0*/  FMUL R13, R4, R13 ;  /* 0x0000000d040d7220 */ /* 0x000fc80000400000 */
[----:B------:R-:W-:-:S04]  /*02c0*/  FMUL R12, R13, UR4 ;  /* 0x000000040d0c7c20 */ /* 0x000fc80008400000 */
[----:B------:R-:W-:-:S04]  /*02d0*/  FFMA R12, R13, UR4, R12 ;  /* 0x000000040d0c7c23 */ /* 0x000fc8000800000c */
[----:B---3--:R-:W-:-:S04]  /*02e0*/  FMUL R15, R12, R15 ;  /* 0x0000000f0c0f7220 */ /* 0x008fc80000400000 */
[----:B-1----:R-:W-:Y:S02]  /*02f0*/  FMUL R9, R4, R15 ;  /* 0x0000000f04097220 */ /* 0x002fe40000400000 */
[----:B------:R-:W0:Y:S02]  /*0300*/  LDC.64 R4, c[0x0][0x390] ;  /* 0x0000e400ff047b82 */ /* 0x000e240000000a00 */
[----:B----4-:R-:W-:-:S05]  /*0310*/  FFMA R9, R14, 0.0010000000474974513054, -R9 ;  /* 0x3a83126f0e097823 */ /* 0x010fca0000000809 */
[----:B------:R-:W-:Y:S04]  /*0320*/  STG.E desc[UR6][R10.64], R9 ;  /* 0x000000090a007986 */ /* 0x000fe8000c101906 */
[----:B------:R-:W2:Y:S01]  /*0330*/  LDG.E R6, desc[UR6][R2.64] ;  /* 0x0000000602067981 */ /* 0x000ea2000c1e1900 */
[----:B0-----:R-:W-:-:S04]  /*0340*/  IMAD.WIDE.U32 R4, R0, 0x4, R4 ;  /* 0x0000000400047825 */ /* 0x001fc800078e0004 */
[----:B--2---:R-:W-:-:S05]  /*0350*/  FADD R7, R9, R6 ;  /* 0x0000000609077221 */ /* 0x004fca0000000000 */
[----:B------:R-:W-:Y:S04]  /*0360*/  STG.E desc[UR6][R2.64], R7 ;  /* 0x0000000702007986 */ /* 0x000fe8000c101906 */
[----:B------:R-:W2:Y:S02]  /*0370*/  LDG.E R0, desc[UR6][R4.64] ;  /* 0x0000000604007981 */ /* 0x000ea4000c1e1900 */
[----:B--2---:R-:W-:-:S05]  /*0380*/  FADD R15, R15, R0 ;  /* 0x000000000f0f7221 */ /* 0x004fca0000000000 */
[----:B------:R-:W-:Y:S01]  /*0390*/  STG.E desc[UR6][R4.64], R15 ;  /* 0x0000000f04007986 */ /* 0x000fe2000c101906 */
[----:B------:R-:W-:Y:S05]  /*03a0*/  EXIT ;  /* 0x000000000000794d */ /* 0x000fea0003800000 */
.L_x_1:
        /* <DEDUP_REMOVED lines=13> */
.L_x_11:


//--------------------- .text.Forward             --------------------------
	.section	.text.Forward,"ax",@progbits
	.align	128
        .global         Forward
        .type           Forward,@function
        .size           Forward,(.L_x_12 - Forward)
        .other          Forward,@"STO_CUDA_ENTRY STV_DEFAULT"
Forward:
.text.Forward:
[----:B------:R-:W-:Y:S01]  /*0000*/  LDC R1, c[0x0][0x37c] ;  /* 0x0000df00ff017b82 */ /* 0x000fe20000000800 */
[----:B------:R-:W0:Y:S07]  /*0010*/  S2R R0, SR_CTAID.Z ;  /* 0x0000000000007919 */ /* 0x000e2e0000002700 */
[----:B------:R-:W0:Y:S01]  /*0020*/  S2UR UR9, SR_CTAID.Y ;  /* 0x00000000000979c3 */ /* 0x000e220000002600 */
[----:B------:R-:W1:Y:S01]  /*0030*/  LDCU.64 UR6, c[0x0][0x358] ;  /* 0x00006b00ff0677ac */ /* 0x000e620008000a00 */
[----:B------:R-:W2:Y:S01]  /*0040*/  S2R R6, SR_TID.Y ;  /* 0x0000000000067919 */ /* 0x000ea20000002200 */
[----:B------:R-:W2:Y:S05]  /*0050*/  S2R R13, SR_TID.Z ;  /* 0x00000000000d7919 */ /* 0x000eaa0000002300 */
[----:B------:R-:W0:Y:S01]  /*0060*/  LDC R7, c[0x0][0x370] ;  /* 0x0000dc00ff077b82 */ /* 0x000e220000000800 */
[----:B------:R-:W3:Y:S07]  /*0070*/  S2R R11, SR_TID.X ;  /* 0x00000000000b7919 */ /* 0x000eee0000002100 */
[----:B------:R-:W4:Y:S01]  /*0080*/  LDC R9, c[0x0][0x374] ;  /* 0x0000dd00ff097b82 */ /* 0x000f220000000800 */
[----:B------:R-:W5:Y:S01]  /*0090*/  LDCU UR10, c[0x0][0x360] ;  /* 0x00006c00ff0a77ac */ /* 0x000f620008000800 */
[----:B------:R-:W5:Y:S06]  /*00a0*/  LDCU UR11, c[0x0][0x364] ;  /* 0x00006c80ff0b77ac */ /* 0x000f6c0008000800 */
[----:B------:R-:W4:Y:S01]  /*00b0*/  S2UR UR8, SR_CTAID.X ;  /* 0x00000000000879c3 */ /* 0x000f220000002500 */
[----:B------:R-:W1:Y:S07]  /*00c0*/  LDCU UR5, c[0x0][0x368] ;  /* 0x00006d00ff0577ac */ /* 0x000e6e0008000800 */
[----:B------:R-:W4:Y:S01]  /*00d0*/  LDC.64 R2, c[0x0][0x390] ;  /* 0x0000e400ff027b82 */ /* 0x000f220000000a00 */
[----:B0-----:R-:W-:Y:S01]  /*00e0*/  IMAD R0, R0, R7, UR9 ;  /* 0x0000000900007e24 */ /* 0x001fe2000f8e0207 */
[----:B-----5:R-:W-:-:S06]  /*00f0*/  UIMAD UR4, UR10, UR11, URZ ;  /* 0x0000000b0a0472a4 */ /* 0x020fcc000f8e02ff */
[----:B------:R-:W0:Y:S01]  /*0100*/  LDC.64 R4, c[0x0][0x388] ;  /* 0x0000e200ff047b82 */ /* 0x000e220000000a00 */
[----:B--2---:R-:W-:Y:S01]  /*0110*/  IMAD R6, R13, UR10, R6 ;  /* 0x0000000a0d067c24 */ /* 0x004fe2000f8e0206 */
[----:B-1----:R-:W-:-:S03]  /*0120*/  UIMAD UR4, UR4, UR5, URZ ;  /* 0x00000005040472a4 */ /* 0x002fc6000f8e02ff */
[----:B---3--:R-:W-:Y:S02]  /*0130*/  IMAD R6, R6, UR11, R11 ;  /* 0x0000000b06067c24 */ /* 0x008fe4000f8e020b */
[----:B----4-:R-:W-:-:S04]  /*0140*/  IMAD R9, R0, R9, UR8 ;  /* 0x0000000800097e24 */ /* 0x010fc8000f8e0209 */
[----:B------:R-:W-:Y:S02]  /*0150*/  IMAD R7, R9, UR4, R6 ;  /* 0x0000000409077c24 */ /* 0x000fe4000f8e0206 */
[----:B------:R-:W-:-:S06]  /*0160*/  IMAD.WIDE.U32 R2, R6, 0x4, R2 ;  /* 0x0000000406027825 */ /* 0x000fcc00078e0002 */
[----:B------:R-:W2:Y:S01]  /*0170*/  LDG.E R2, desc[UR6][R2.64] ;  /* 0x0000000602027981 */ /* 0x000ea2000c1e1900 */
[----:B0-----:R-:W-:Y:S02]  /*0180*/  IMAD.WIDE R4, R7, 0x4, R4 ;  /* 0x0000000407047825 */ /* 0x001fe400078e0204 */
[----:B------:R-:W0:Y:S04]  /*0190*/  LDC.64 R6, c[0x0][0x380] ;  /* 0x0000e000ff067b82 */ /* 0x000e280000000a00 */
[----:B------:R-:W2:Y:S01]  /*01a0*/  LDG.E R5, desc[UR6][R4.64] ;  /* 0x0000000604057981 */ /* 0x000ea2000c1e1900 */
[----:B0-----:R-:W-:-:S04]  /*01b0*/  IMAD.WIDE.U32 R6, R9, 0x4, R6 ;  /* 0x0000000409067825 */ /* 0x001fc800078e0006 */
[----:B--2---:R-:W-:-:S05]  /*01c0*/  FMUL R9, R2, R5 ;  /* 0x0000000502097220 */ /* 0x004fca0000400000 */
[----:B------:R-:W-:Y:S01]  /*01d0*/  REDG.E.ADD.F32.FTZ.RN.STRONG.GPU desc[UR6][R6.64], R9 ;  /* 0x00000009060079a6 */ /* 0x000fe2000c12f306 */
[----:B------:R-:W-:Y:S05]  /*01e0*/  EXIT ;  /* 0x000000000000794d */ /* 0x000fea0003800000 */
.L_x_2:
        /* <DEDUP_REMOVED lines=9> */
.L_x_12:


//--------------------- .text.Sigmoid             --------------------------
	.section	.text.Sigmoid,"ax",@progbits
	.align	128
        .global         Sigmoid
        .type           Sigmoid,@function
        .size           Sigmoid,(.L_x_9 - Sigmoid)
        .other          Sigmoid,@"STO_CUDA_ENTRY STV_DEFAULT"
Sigmoid:
.text.Sigmoid:
        /* <DEDUP_REMOVED lines=11> */
[----:B---3--:R-:W-:-:S06]  /*00b0*/  IMAD.WIDE.U32 R4, R7, 0x4, R4 ;  /* 0x0000000407047825 */ /* 0x008fcc00078e0004 */
[----:B-1----:R-:W2:Y:S01]  /*00c0*/  LDG.E R5, desc[UR4][R4.64] ;  /* 0x0000000404057981 */ /* 0x002ea2000c1e1900 */
[----:B0-----:R-:W-:-:S05]  /*00d0*/  IMAD.WIDE.U32 R2, R7, 0x4, R2 ;  /* 0x0000000407027825 */ /* 0x001fca00078e0002 */
[----:B------:R-:W2:Y:S02]  /*00e0*/  LDG.E R0, desc[UR4][R2.64] ;  /* 0x0000000402007981 */ /* 0x000ea4000c1e1900 */
[----:B--2---:R-:W-:-:S04]  /*00f0*/  FADD R0, R0, R5 ;  /* 0x0000000500007221 */ /* 0x004fc80000000000 */
[----:B------:R-:W-:-:S05]  /*0100*/  FMUL R0, R0, -1.4426950216293334961 ;  /* 0xbfb8aa3b00007820 */ /* 0x000fca0000400000 */
[----:B------:R-:W-:-:S13]  /*0110*/  FSETP.GEU.AND P0, PT, R0, -126, PT ;  /* 0xc2fc00000000780b */ /* 0x000fda0003f0e000 */
[----:B------:R-:W-:-:S04]  /*0120*/  @!P0 FMUL R0, R0, 0.5 ;  /* 0x3f00000000008820 */ /* 0x000fc80000400000 */
[----:B------:R-:W0:Y:S02]  /*0130*/  MUFU.EX2 R6, R0 ;  /* 0x0000000000067308 */ /* 0x000e240000000800 */
[----:B0-----:R-:W-:-:S04]  /*0140*/  @!P0 FMUL R6, R6, R6 ;  /* 0x0000000606068220 */ /* 0x001fc80000400000 */
[----:B------:R-:W-:-:S04]  /*0150*/  FADD R0, R6, 1 ;  /* 0x3f80000006007421 */ /* 0x000fc80000000000 */
[----:B------:R-:W-:-:S05]  /*0160*/  VIADD R6, R0, 0x1800000 ;  /* 0x0180000000067836 */ /* 0x000fca0000000000 */
[----:B------:R-:W-:-:S04]  /*0170*/  LOP3.LUT R6, R6, 0x7f800000, RZ, 0xc0, !PT ;  /* 0x7f80000006067812 */ /* 0x000fc800078ec0ff */
[----:B------:R-:W-:-:S13]  /*0180*/  ISETP.GT.U32.AND P0, PT, R6, 0x1ffffff, PT ;  /* 0x01ffffff0600780c */ /* 0x000fda0003f04070 */
[----:B------:R-:W-:Y:S05]  /*0190*/  @P0 BRA `(.L_x_3) ;  /* 0x0000000000100947 */ /* 0x000fea0003800000 */
[----:B------:R-:W-:-:S07]  /*01a0*/  MOV R4, 0x1c0 ;  /* 0x000001c000047802 */ /* 0x000fce0000000f00 */
[----:B------:R-:W-:Y:S05]  /*01b0*/  CALL.REL.NOINC `($__internal_0_$__cuda_sm20_rcp_rn_f32_slowpath) ;  /* 0x0000000000207944 */ /* 0x000fea0003c00000 */
[----:B------:R-:W-:Y:S01]  /*01c0*/  IMAD.MOV.U32 R5, RZ, RZ, R0 ;  /* 0x000000ffff057224 */ /* 0x000fe200078e0000 */
[----:B------:R-:W-:Y:S06]  /*01d0*/  BRA `(.L_x_4) ;  /* 0x0000000000107947 */ /* 0x000fec0003800000 */
.L_x_3:
[----:B------:R-:W0:Y:S02]  /*01e0*/  MUFU.RCP R5, R0 ;  /* 0x0000000000057308 */ /* 0x000e240000001000 */
[----:B0-----:R-:W-:-:S04]  /*01f0*/  FFMA R4, R0, R5, -1 ;  /* 0xbf80000000047423 */ /* 0x001fc80000000005 */
[----:B------:R-:W-:-:S04]  /*0200*/  FADD.FTZ R4, -R4, -RZ ;  /* 0x800000ff04047221 */ /* 0x000fc80000010100 */
[----:B------:R-:W-:-:S07]  /*0210*/  FFMA R5, R5, R4, R5 ;  /* 0x0000000405057223 */ /* 0x000fce0000000005 */
.L_x_4:
[----:B------:R-:W-:Y:S01]  /*0220*/  STG.E desc[UR4][R2.64], R5 ;  /* 0x0000000502007986 */ /* 0x000fe2000c101904 */
[----:B------:R-:W-:Y:S05]  /*0230*/  EXIT ;  /* 0x000000000000794d */ /* 0x000fea0003800000 */
        .weak           $__internal_0_$__cuda_sm20_rcp_rn_f32_slowpath
        .type           $__internal_0_$__cuda_sm20_rcp_rn_f32_slowpath,@function
        .size           $__internal_0_$__cuda_sm20_rcp_rn_f32_slowpath,(.L_x_9 - $__internal_0_$__cuda_sm20_rcp_rn_f32_slowpath)
$__internal_0_$__cuda_sm20_rcp_rn_f32_slowpath:
[----:B------:R-:W-:-:S04]  /*0240*/  SHF.L.U32 R5, R0, 0x1, RZ ;  /* 0x0000000100057819 */ /* 0x000fc800000006ff */
[----:B------:R-:W-:-:S04]  /*0250*/  SHF.R.U32.HI R5, RZ, 0x18, R5 ;  /* 0x00000018ff057819 */ /* 0x000fc80000011605 */
[----:B------:R-:W-:-:S13]  /*0260*/  ISETP.NE.U32.AND P0, PT, R5, RZ, PT ;  /* 0x000000ff0500720c */ /* 0x000fda0003f05070 */
[----:B------:R-:W-:Y:S05]  /*0270*/  @P0 BRA `(.L_x_5) ;  /* 0x00000000002c0947 */ /* 0x000fea0003800000 */
[----:B------:R-:W-:-:S05]  /*0280*/  IMAD.SHL.U32 R5, R0, 0x2, RZ ;  /* 0x0000000200057824 */ /* 0x000fca00078e00ff */
[----:B------:R-:W-:-:S13]  /*0290*/  ISETP.NE.AND P0, PT, R5, RZ, PT ;  /* 0x000000ff0500720c */ /* 0x000fda0003f05270 */
[----:B------:R2:W3:Y:S01]  /*02a0*/  @!P0 MUFU.RCP R5, R0 ;  /* 0x0000000000058308 */ /* 0x0004e20000001000 */
[----:B------:R-:W-:Y:S05]  /*02b0*/  @!P0 BRA `(.L_x_6) ;  /* 0x0000000000a48947 */ /* 0x000fea0003800000 */
[----:B------:R-:W-:-:S04]  /*02c0*/  FFMA R6, R0, 1.84467440737095516160e+19, RZ ;  /* 0x5f80000000067823 */ /* 0x000fc800000000ff */
[----:B---3--:R-:W2:Y:S02]  /*02d0*/  MUFU.RCP R5, R6 ;  /* 0x0000000600057308 */ /* 0x008ea40000001000 */
[----:B--2---:R-:W-:-:S04]  /*02e0*/  FFMA R0, R6, R5, -1 ;  /* 0xbf80000006007423 */ /* 0x004fc80000000005 */
[----:B------:R-:W-:-:S04]  /*02f0*/  FADD.FTZ R0, -R0, -RZ ;  /* 0x800000ff00007221 */ /* 0x000fc80000010100 */
[----:B------:R-:W-:-:S04]  /*0300*/  FFMA R0, R5, R0, R5 ;  /* 0x0000000005007223 */ /* 0x000fc80000000005 */
[----:B------:R-:W-:Y:S01]  /*0310*/  FFMA R5, R0, 1.84467440737095516160e+19, RZ ;  /* 0x5f80000000057823 */ /* 0x000fe200000000ff */
[----:B------:R-:W-:Y:S06]  /*0320*/  BRA `(.L_x_6) ;  /* 0x0000000000887947 */ /* 0x000fec0003800000 */
.L_x_5:
[----:B------:R-:W-:-:S05]  /*0330*/  VIADD R6, R5, 0xffffff03 ;  /* 0xffffff0305067836 */ /* 0x000fca0000000000 */
[----:B------:R-:W-:-:S13]  /*0340*/  ISETP.GT.U32.AND P0, PT, R6, 0x1, PT ;  /* 0x000000010600780c */ /* 0x000fda0003f04070 */
[----:B------:R-:W-:Y:S05]  /*0350*/  @P0 BRA `(.L_x_7) ;  /* 0x0000000000780947 */ /* 0x000fea0003800000 */
[----:B------:R-:W-:Y:S01]  /*0360*/  LOP3.LUT R7, R0, 0x7fffff, RZ, 0xc0, !PT ;  /* 0x007fffff00077812 */ /* 0x000fe200078ec0ff */
[----:B------:R-:W-:-:S03]  /*0370*/  HFMA2 R11, -RZ, RZ, 0, 1.78813934326171875e-07 ;  /* 0x00000003ff0b7431 */ /* 0x000fc600000001ff */
[----:B------:R-:W-:-:S04]  /*0380*/  LOP3.LUT R7, R7, 0x3f800000, RZ, 0xfc, !PT ;  /* 0x3f80000007077812 */ /* 0x000fc800078efcff */
[----:B------:R-:W0:Y:S01]  /*0390*/  MUFU.RCP R8, R7 ;  /* 0x0000000700087308 */ /* 0x000e220000001000 */
[----:B------:R-:W-:Y:S01]  /*03a0*/  SHF.L.U32 R12, R11, R6, RZ ;  /* 0x000000060b0c7219 */ /* 0x000fe200000006ff */
[----:B0-----:R-:W-:-:S04]  /*03b0*/  FFMA R9, R7, R8, -1 ;  /* 0xbf80000007097423 */ /* 0x001fc80000000008 */
[----:B------:R-:W-:-:S04]  /*03c0*/  FADD.FTZ R9, -R9, -RZ ;  /* 0x800000ff09097221 */ /* 0x000fc80000010100 */
[CCC-:B------:R-:W-:Y:S01]  /*03d0*/  FFMA.RM R10, R8.reuse, R9.reuse, R8.reuse ;  /* 0x00000009080a7223 */ /* 0x1c0fe20000004008 */
[----:B------:R-:W-:-:S04]  /*03e0*/  FFMA.RP R9, R8, R9, R8 ;  /* 0x0000000908097223 */ /* 0x000fc80000008008 */
[C---:B------:R-:W-:Y:S02]  /*03f0*/  LOP3.LUT R8, R10.reuse, 0x7fffff, RZ, 0xc0, !PT ;  /* 0x007fffff0a087812 */ /* 0x040fe400078ec0ff */
[----:B------:R-:W-:Y:S02]  /*0400*/  FSETP.NEU.FTZ.AND P0, PT, R10, R9, PT ;  /* 0x000000090a00720b */ /* 0x000fe40003f1d000 */
[----:B------:R-:W-:Y:S02]  /*0410*/  LOP3.LUT R9, R8, 0x800000, RZ, 0xfc, !PT ;  /* 0x0080000008097812 */ /* 0x000fe400078efcff */
[----:B------:R-:W-:Y:S02]  /*0420*/  SEL R8, RZ, 0xffffffff, !P0 ;  /* 0xffffffffff087807 */ /* 0x000fe40004000000 */
[----:B------:R-:W-:-:S03]  /*0430*/  LOP3.LUT R7, R12, R9, RZ, 0xc0, !PT ;  /* 0x000000090c077212 */ /* 0x000fc600078ec0ff */
[----:B------:R-:W-:Y:S01]  /*0440*/  IMAD.MOV R8, RZ, RZ, -R8 ;  /* 0x000000ffff087224 */ /* 0x000fe200078e0a08 */
[----:B------:R-:W-:-:S04]  /*0450*/  SHF.R.U32.HI R7, RZ, R6, R7 ;  /* 0x00000006ff077219 */ /* 0x000fc80000011607 */
[----:B------:R-:W-:Y:S02]  /*0460*/  LOP3.LUT P1, RZ, R8, R6, R9, 0xf8, !PT ;  /* 0x0000000608ff7212 */ /* 0x000fe4000782f809 */
[C---:B------:R-:W-:Y:S02]  /*0470*/  LOP3.LUT P0, RZ, R7.reuse, 0x1, RZ, 0xc0, !PT ;  /* 0x0000000107ff7812 */ /* 0x040fe4000780c0ff */
[----:B------:R-:W-:-:S04]  /*0480*/  LOP3.LUT P2, RZ, R7, 0x2, RZ, 0xc0, !PT ;  /* 0x0000000207ff7812 */ /* 0x000fc8000784c0ff */
[----:B------:R-:W-:Y:S02]  /*0490*/  PLOP3.LUT P0, PT, P0, P1, P2, 0xe0, 0x0 ;  /* 0x000000000000781c */ /* 0x000fe40000703c20 */
[----:B------:R-:W-:Y:S02]  /*04a0*/  LOP3.LUT P1, RZ, R0, 0x7fffff, RZ, 0xc0, !PT ;  /* 0x007fffff00ff7812 */ /* 0x000fe4000782c0ff */
[----:B------:R-:W-:-:S05]  /*04b0*/  SEL R6, RZ, 0x1, !P0 ;  /* 0x00000001ff067807 */ /* 0x000fca0004000000 */
[----:B------:R-:W-:-:S05]  /*04c0*/  IMAD.MOV R6, RZ, RZ, -R6 ;  /* 0x000000ffff067224 */ /* 0x000fca00078e0a06 */
[----:B------:R-:W-:Y:S02]  /*04d0*/  ISETP.GE.AND P0, PT, R6, RZ, PT ;  /* 0x000000ff0600720c */ /* 0x000fe40003f06270 */
[----:B------:R-:W-:-:S04]  /*04e0*/  IADD3 R6, PT, PT, R5, -0xfc, RZ ;  /* 0xffffff0405067810 */ /* 0x000fc80007ffe0ff */
[----:B------:R-:W-:-:S07]  /*04f0*/  SHF.R.U32.HI R5, RZ, R6, R9 ;  /* 0x00000006ff057219 */ /* 0x000fce0000011609 */
[----:B------:R-:W-:-:S05]  /*0500*/  @!P0 VIADD R5, R5, 0x1 ;  /* 0x0000000105058836 */ /* 0x000fca0000000000 */
[----:B------:R-:W-:-:S04]  /*0510*/  @!P1 SHF.L.U32 R5, R5, 0x1, RZ ;  /* 0x0000000105059819 */ /* 0x000fc800000006ff */
[----:B------:R-:W-:Y:S01]  /*0520*/  LOP3.LUT R5, R5, 0x80000000, R0, 0xf8, !PT ;  /* 0x8000000005057812 */ /* 0x000fe200078ef800 */
[----:B------:R-:W-:Y:S06]  /*0530*/  BRA `(.L_x_6) ;  /* 0x0000000000047947 */ /* 0x000fec0003800000 */
.L_x_7:
[----:B------:R0:W1:Y:S02]  /*0540*/  MUFU.RCP R5, R0 ;  /* 0x0000000000057308 */ /* 0x0000640000001000 */
.L_x_6:
[----:B0123--:R-:W-:Y:S01]  /*0550*/  IMAD.MOV.U32 R0, RZ, RZ, R5 ;  /* 0x000000ffff007224 */ /* 0x00ffe200078e0005 */
[----:B------:R-:W-:-:S04]  /*0560*/  MOV R5, 0x0 ;  /* 0x0000000000057802 */ /* 0x000fc80000000f00 */
[----:B------:R-:W-:Y:S05]  /*0570*/  RET.REL.NODEC R4 `(Sigmoid) ;  /* 0xfffffff804a07950 */ /* 0x000fea0003c3ffff */
.L_x_8:
        /* <DEDUP_REMOVED lines=16> */
.L_x_9:


//--------------------- .nv.shared.reserved.0     --------------------------
	.section	.nv.shared.reserved.0,"aw",@nobits
	.weak		__nv_reservedSMEM_offset_0_alias
	.size		__nv_reservedSMEM_offset_0_alias, 0, 64
	.other		__nv_reservedSMEM_offset_0_alias,@"STO_CUDA_RESERVED_SHARED STV_DEFAULT"
__nv_reservedSMEM_offset_0_alias:
	.zero		0
	.zero		64


//--------------------- .nv.constant0.Clear       --------------------------
	.section	.nv.constant0.Clear,"a",@progbits
	.sectionflags	@""
	.align	4
.nv.constant0.Clear:
	.zero		912


//--------------------- .nv.constant0.Backprop    --------------------------
	.section	.nv.constant0.Backprop,"a",@progbits
	.sectionflags	@""
	.align	4
.nv.constant0.Backprop:
	.zero		960


//--------------------- .nv.constant0.Forward     --------------------------
	.section	.nv.constant0.Forward,"a",@progbits
	.sectionflags	@""
	.align	4
.nv.constant0.Forward:
	.zero		920


//--------------------- .nv.constant0.Sigmoid     --------------------------
	.section	.nv.constant0.Sigmoid,"a",@progbits
	.sectionflags	@""
	.align	4
.nv.constant0.Sigmoid:
	.zero		912


//--------------------- SYMBOLS --------------------------

	.type		.nv.reservedSmem.offset0,@object
	.size		.nv.reservedSmem.offset0,0x4
